//
// Generated by NVIDIA NVVM Compiler
//
// Compiler Build ID: CL-36424714
// Cuda compilation tools, release 13.0, V13.0.88
// Based on NVVM 20.0.0
//

.version 9.0
.target sm_100
.address_size 64

	// .globl	_Z4loopPVmS0_S0_mj
.extern .func  (.param .b32 func_retval0) vprintf
(
	.param .b64 vprintf_param_0,
	.param .b64 vprintf_param_1
)
;
.global .align 1 .b8 $str[8] = {121, 58, 32, 37, 108, 120, 10};

.visible .entry _Z4loopPVmS0_S0_mj(
	.param .u64 .ptr .align 1 _Z4loopPVmS0_S0_mj_param_0,
	.param .u64 .ptr .align 1 _Z4loopPVmS0_S0_mj_param_1,
	.param .u64 .ptr .align 1 _Z4loopPVmS0_S0_mj_param_2,
	.param .u64 _Z4loopPVmS0_S0_mj_param_3,
	.param .u32 _Z4loopPVmS0_S0_mj_param_4
)
{
	.local .align 8 .b8 	__local_depot0[8];
	.reg .b64 	%SP;
	.reg .b64 	%SPL;
	.reg .pred 	%p<17>;
	.reg .b32 	%r<6>;
	.reg .b64 	%rd<54>;

	mov.u64 	%SPL, __local_depot0;
	cvta.local.u64 	%SP, %SPL;
	ld.param.u64 	%rd26, [_Z4loopPVmS0_S0_mj_param_0];
	ld.param.u64 	%rd27, [_Z4loopPVmS0_S0_mj_param_1];
	ld.param.u64 	%rd28, [_Z4loopPVmS0_S0_mj_param_2];
	ld.param.u64 	%rd29, [_Z4loopPVmS0_S0_mj_param_3];
	ld.param.u32 	%r2, [_Z4loopPVmS0_S0_mj_param_4];
	cvta.to.global.u64 	%rd1, %rd26;
	cvta.to.global.u64 	%rd2, %rd28;
	cvta.to.global.u64 	%rd3, %rd27;
	// begin inline asm
	mov.u32 %r3, %smid;
	// end inline asm
	setp.ne.s32 	%p1, %r3, 0;
	setp.ne.s32 	%p2, %r3, %r2;
	and.pred  	%p3, %p1, %p2;
	@%p3 bra 	$L__BB0_17;
	setp.ne.s32 	%p4, %r3, 0;
	@%p4 bra 	$L__BB0_10;
	add.u64 	%rd35, %SP, 0;
	add.u64 	%rd4, %SPL, 0;
	mov.u64 	%rd44, $str;
$L__BB0_3:
	ld.volatile.global.u64 	%rd49, [%rd1];
	setp.eq.s64 	%p11, %rd26, %rd49;
	@%p11 bra 	$L__BB0_5;
$L__BB0_4:
	ld.volatile.u64 	%rd36, [%rd49+16];
	add.s64 	%rd37, %rd36, 1;
	st.volatile.u64 	[%rd49+16], %rd37;
	ld.volatile.u64 	%rd49, [%rd49];
	setp.ne.s64 	%p12, %rd26, %rd49;
	@%p12 bra 	$L__BB0_4;
$L__BB0_5:
	ld.volatile.global.u64 	%rd50, [%rd2];
	setp.eq.s64 	%p13, %rd28, %rd50;
	@%p13 bra 	$L__BB0_7;
$L__BB0_6:
	ld.volatile.u64 	%rd38, [%rd50+16];
	add.s64 	%rd39, %rd38, 1;
	st.volatile.u64 	[%rd50+16], %rd39;
	ld.volatile.u64 	%rd50, [%rd50];
	setp.ne.s64 	%p14, %rd28, %rd50;
	@%p14 bra 	$L__BB0_6;
$L__BB0_7:
	// begin inline asm
	mov.u64 	%rd40, %clock64;
	// end inline asm
$L__BB0_8:
	// begin inline asm
	mov.u64 	%rd41, %clock64;
	// end inline asm
	sub.s64 	%rd42, %rd41, %rd40;
	setp.lt.u64 	%p15, %rd42, 5000000000;
	@%p15 bra 	$L__BB0_8;
	ld.volatile.u64 	%rd43, [%rd49+8];
	st.local.u64 	[%rd4], %rd43;
	cvta.global.u64 	%rd45, %rd44;
	{ // callseq 0, 0
	.param .b64 param0;
	st.param.b64 	[param0], %rd45;
	.param .b64 param1;
	st.param.b64 	[param1], %rd35;
	.param .b32 retval0;
	call.uni (retval0), 
	vprintf, 
	(
	param0, 
	param1
	);
	ld.param.b32 	%r4, [retval0];
	} // callseq 0
	setp.eq.s64 	%p16, %rd43, %rd29;
	@%p16 bra 	$L__BB0_3;
	bra.uni 	$L__BB0_16;
$L__BB0_10:
	setp.ne.s32 	%p5, %r3, %r2;
	@%p5 bra 	$L__BB0_16;
$L__BB0_11:
	ld.volatile.global.u64 	%rd53, [%rd3];
	setp.eq.s64 	%p6, %rd27, %rd53;
	@%p6 bra 	$L__BB0_15;
$L__BB0_12:
	ld.volatile.u64 	%rd30, [%rd53+16];
	add.s64 	%rd31, %rd30, 1;
	st.volatile.u64 	[%rd53+16], %rd31;
	ld.volatile.global.u64 	%rd52, [%rd2];
	setp.eq.s64 	%p7, %rd28, %rd52;
	@%p7 bra 	$L__BB0_14;
$L__BB0_13:
	ld.volatile.u64 	%rd32, [%rd52+16];
	add.s64 	%rd33, %rd32, 1;
	st.volatile.u64 	[%rd52+16], %rd33;
	ld.volatile.u64 	%rd52, [%rd52];
	setp.ne.s64 	%p8, %rd28, %rd52;
	@%p8 bra 	$L__BB0_13;
$L__BB0_14:
	ld.volatile.u64 	%rd53, [%rd53];
	setp.ne.s64 	%p9, %rd27, %rd53;
	@%p9 bra 	$L__BB0_12;
$L__BB0_15:
	ld.volatile.u64 	%rd34, [%rd53+8];
	setp.eq.s64 	%p10, %rd34, %rd29;
	@%p10 bra 	$L__BB0_11;
$L__BB0_16:
	mov.b64 	%rd47, 0;
	st.volatile.global.u64 	[%rd1+8], %rd47;
	st.volatile.global.u64 	[%rd3+8], %rd47;
$L__BB0_17:
	ret;

}
	// .globl	_Z3putPmmm
.visible .entry _Z3putPmmm(
	.param .u64 .ptr .align 1 _Z3putPmmm_param_0,
	.param .u64 _Z3putPmmm_param_1,
	.param .u64 _Z3putPmmm_param_2
)
{
	.reg .b64 	%rd<5>;

	ld.param.u64 	%rd1, [_Z3putPmmm_param_0];
	ld.param.u64 	%rd2, [_Z3putPmmm_param_1];
	ld.param.u64 	%rd3, [_Z3putPmmm_param_2];
	cvta.to.global.u64 	%rd4, %rd1;
	st.global.u64 	[%rd4], %rd2;
	st.global.u64 	[%rd4+8], %rd3;
	ret;

}


// ===== COMPILED SASS (sm_100) =====

	.target	sm_100

	.elftype	@"ET_EXEC"


//--------------------- .note.nv.tkinfo           --------------------------
	.section	.note.nv.tkinfo,"",@"SHT_NOTE"
	.sectionflags	@"SHF_NOTE_NV_TKINFO"
	.tkinfo
        /*0018*/ 	.word	0x00000002
        /*0030*/ 	.string	""
        /*0030*/ 	.string	"ptxas"
        /*0030*/ 	.string	"Cuda compilation tools, release 13.0, V13.0.88"
        /*0030*/ 	.string	"Build cuda_13.0.r13.0/compiler.36424714_0"
        /*0030*/ 	.string	"-arch sm_100 -m 64 "



//--------------------- .note.nv.cuinfo           --------------------------
	.section	.note.nv.cuinfo,"",@"SHT_NOTE"
	.sectionflags	@"SHF_NOTE_NV_CUINFO"
        /*0018*/ 	.short	0x0002
        /*001a*/ 	.short	0x0064
        /*001c*/ 	.short	0x0082
	.zero		2


//--------------------- .nv.info                  --------------------------
	.section	.nv.info,"",@"SHT_CUDA_INFO"
	.align	4


	//----- nvinfo : EIATTR_REGCOUNT
	.align		4
        /*0000*/ 	.byte	0x04, 0x2f
        /*0002*/ 	.short	(.L_2 - .L_1)
	.align		4
.L_1:
        /*0004*/ 	.word	index@(_Z4loopPVmS0_S0_mj)
        /*0008*/ 	.word	0x00000018


	//----- nvinfo : EIATTR_FRAME_SIZE
	.align		4
.L_2:
        /*000c*/ 	.byte	0x04, 0x11
        /*000e*/ 	.short	(.L_4 - .L_3)
	.align		4
.L_3:
        /*0010*/ 	.word	index@(_Z4loopPVmS0_S0_mj)
        /*0014*/ 	.word	0x00000008


	//----- nvinfo : EIATTR_REGCOUNT
	.align		4
.L_4:
        /*0018*/ 	.byte	0x04, 0x2f
        /*001a*/ 	.short	(.L_6 - .L_5)
	.align		4
.L_5:
        /*001c*/ 	.word	index@(_Z3putPmmm)
        /*0020*/ 	.word	0x0000000a


	//----- nvinfo : EIATTR_FRAME_SIZE
	.align		4
.L_6:
        /*0024*/ 	.byte	0x04, 0x11
        /*0026*/ 	.short	(.L_8 - .L_7)
	.align		4
.L_7:
        /*0028*/ 	.word	index@(_Z3putPmmm)
        /*002c*/ 	.word	0x00000000


	//----- nvinfo : EIATTR_MIN_STACK_SIZE
	.align		4
.L_8:
        /*0030*/ 	.byte	0x04, 0x12
        /*0032*/ 	.short	(.L_10 - .L_9)
	.align		4
.L_9:
        /*0034*/ 	.word	index@(_Z3putPmmm)
        /*0038*/ 	.word	0x00000000


	//----- nvinfo : EIATTR_MIN_STACK_SIZE
	.align		4
.L_10:
        /*003c*/ 	.byte	0x04, 0x12
        /*003e*/ 	.short	(.L_12 - .L_11)
	.align		4
.L_11:
        /*0040*/ 	.word	index@(_Z4loopPVmS0_S0_mj)
        /*0044*/ 	.word	0x00000008
.L_12:


//--------------------- .nv.compat                --------------------------
	.section	.nv.compat,"",@"SHT_CUDA_COMPAT_INFO"
	.align	4
        /*0000*/ 	.byte	0x02, 0x09, 0x00, 0x00, 0x02, 0x02, 0x01, 0x00, 0x02, 0x05, 0x05, 0x00, 0x03, 0x07, 0x01, 0x01
        /*0010*/ 	.byte	0x02, 0x03, 0x00, 0x00, 0x02, 0x06, 0x01, 0x00, 0x04, 0x0b, 0x08, 0x00, 0x09, 0x00, 0x00, 0x00
        /*0020*/ 	.byte	0x00, 0x00, 0x00, 0x00


//--------------------- .nv.info._Z3putPmmm       --------------------------
	.section	.nv.info._Z3putPmmm,"",@"SHT_CUDA_INFO"
	.sectionflags	@""
	.align	4


	//----- nvinfo : EIATTR_CUDA_API_VERSION
	.align		4
        /*0000*/ 	.byte	0x04, 0x37
        /*0002*/ 	.short	(.L_14 - .L_13)
.L_13:
        /*0004*/ 	.word	0x00000082


	//----- nvinfo : EIATTR_KPARAM_INFO
	.align		4
.L_14:
        /*0008*/ 	.byte	0x04, 0x17
        /*000a*/ 	.short	(.L_16 - .L_15)
.L_15:
        /*000c*/ 	.word	0x00000000
        /*0010*/ 	.short	0x0002
        /*0012*/ 	.short	0x0010
        /*0014*/ 	.byte	0x00, 0xf0, 0x21, 0x00


	//----- nvinfo : EIATTR_KPARAM_INFO
	.align		4
.L_16:
        /*0018*/ 	.byte	0x04, 0x17
        /*001a*/ 	.short	(.L_18 - .L_17)
.L_17:
        /*001c*/ 	.word	0x00000000
        /*0020*/ 	.short	0x0001
        /*0022*/ 	.short	0x0008
        /*0024*/ 	.byte	0x00, 0xf0, 0x21, 0x00


	//----- nvinfo : EIATTR_KPARAM_INFO
	.align		4
.L_18:
        /*0028*/ 	.byte	0x04, 0x17
        /*002a*/ 	.short	(.L_20 - .L_19)
.L_19:
        /*002c*/ 	.word	0x00000000
        /*0030*/ 	.short	0x0000
        /*0032*/ 	.short	0x0000
        /*0034*/ 	.byte	0x00, 0xf5, 0x21, 0x00


	//----- nvinfo : EIATTR_SPARSE_MMA_MASK
	.align		4
.L_20:
        /*0038*/ 	.byte	0x03, 0x50
        /*003a*/ 	.short	0x0000


	//----- nvinfo : EIATTR_MAXREG_COUNT
	.align		4
        /*003c*/ 	.byte	0x03, 0x1b
        /*003e*/ 	.short	0x00ff


	//----- nvinfo : EIATTR_MERCURY_ISA_VERSION
	.align		4
        /*0040*/ 	.byte	0x03, 0x5f
        /*0042*/ 	.short	0x0101


	//----- nvinfo : EIATTR_VRC_CTA_INIT_COUNT
	.align		4
        /*0044*/ 	.byte	0x02, 0x4a
	.zero		1
	.zero		1


	//----- nvinfo : EIATTR_EXIT_INSTR_OFFSETS
	.align		4
        /*0048*/ 	.byte	0x04, 0x1c
        /*004a*/ 	.short	(.L_22 - .L_21)


	//   ....[0]....
.L_21:
        /*004c*/ 	.word	0x00000070


	//----- nvinfo : EIATTR_CBANK_PARAM_SIZE
	.align		4
.L_22:
        /*0050*/ 	.byte	0x03, 0x19
        /*0052*/ 	.short	0x0018


	//----- nvinfo : EIATTR_PARAM_CBANK
	.align		4
        /*0054*/ 	.byte	0x04, 0x0a
        /*0056*/ 	.short	(.L_24 - .L_23)
	.align		4
.L_23:
        /*0058*/ 	.word	index@(.nv.constant0._Z3putPmmm)
        /*005c*/ 	.short	0x0380
        /*005e*/ 	.short	0x0018


	//----- nvinfo : EIATTR_SW_WAR
	.align		4
.L_24:
        /*0060*/ 	.byte	0x04, 0x36
        /*0062*/ 	.short	(.L_26 - .L_25)
.L_25:
        /*0064*/ 	.word	0x00000008
.L_26:


//--------------------- .nv.info._Z4loopPVmS0_S0_mj --------------------------
	.section	.nv.info._Z4loopPVmS0_S0_mj,"",@"SHT_CUDA_INFO"
	.sectionflags	@""
	.align	4


	//----- nvinfo : EIATTR_CUDA_API_VERSION
	.align		4
        /*0000*/ 	.byte	0x04, 0x37
        /*0002*/ 	.short	(.L_28 - .L_27)
.L_27:
        /*0004*/ 	.word	0x00000082


	//----- nvinfo : EIATTR_KPARAM_INFO
	.align		4
.L_28:
        /*0008*/ 	.byte	0x04, 0x17
        /*000a*/ 	.short	(.L_30 - .L_29)
.L_29:
        /*000c*/ 	.word	0x00000000
        /*0010*/ 	.short	0x0004
        /*0012*/ 	.short	0x0020
        /*0014*/ 	.byte	0x00, 0xf0, 0x11, 0x00


	//----- nvinfo : EIATTR_KPARAM_INFO
	.align		4
.L_30:
        /*0018*/ 	.byte	0x04, 0x17
        /*001a*/ 	.short	(.L_32 - .L_31)
.L_31:
        /*001c*/ 	.word	0x00000000
        /*0020*/ 	.short	0x0003
        /*0022*/ 	.short	0x0018
        /*0024*/ 	.byte	0x00, 0xf0, 0x21, 0x00


	//----- nvinfo : EIATTR_KPARAM_INFO
	.align		4
.L_32:
        /*0028*/ 	.byte	0x04, 0x17
        /*002a*/ 	.short	(.L_34 - .L_33)
.L_33:
        /*002c*/ 	.word	0x00000000
        /*0030*/ 	.short	0x0002
        /*0032*/ 	.short	0x0010
        /*0034*/ 	.byte	0x00, 0xf5, 0x21, 0x00


	//----- nvinfo : EIATTR_KPARAM_INFO
	.align		4
.L_34:
        /*0038*/ 	.byte	0x04, 0x17
        /*003a*/ 	.short	(.L_36 - .L_35)
.L_35:
        /*003c*/ 	.word	0x00000000
        /*0040*/ 	.short	0x0001
        /*0042*/ 	.short	0x0008
        /*0044*/ 	.byte	0x00, 0xf5, 0x21, 0x00


	//----- nvinfo : EIATTR_KPARAM_INFO
	.align		4
.L_36:
        /*0048*/ 	.byte	0x04, 0x17
        /*004a*/ 	.short	(.L_38 - .L_37)
.L_37:
        /*004c*/ 	.word	0x00000000
        /*0050*/ 	.short	0x0000
        /*0052*/ 	.short	0x0000
        /*0054*/ 	.byte	0x00, 0xf5, 0x21, 0x00


	//----- nvinfo : EIATTR_SPARSE_MMA_MASK
	.align		4
.L_38:
        /*0058*/ 	.byte	0x03, 0x50
        /*005a*/ 	.short	0x0000


	//----- nvinfo : EIATTR_MAXREG_COUNT
	.align		4
        /*005c*/ 	.byte	0x03, 0x1b
        /*005e*/ 	.short	0x00ff


	//----- nvinfo : EIATTR_EXTERNS
	.align		4
        /*0060*/ 	.byte	0x04, 0x0f
        /*0062*/ 	.short	(.L_40 - .L_39)


	//   ....[0]....
	.align		4
.L_39:
        /*0064*/ 	.word	index@(vprintf)


	//----- nvinfo : EIATTR_MERCURY_ISA_VERSION
	.align		4
.L_40:
        /*0068*/ 	.byte	0x03, 0x5f
        /*006a*/ 	.short	0x0101


	//----- nvinfo : EIATTR_VRC_CTA_INIT_COUNT
	.align		4
        /*006c*/ 	.byte	0x02, 0x4a
	.zero		1
	.zero		1


	//----- nvinfo : EIATTR_SYSCALL_OFFSETS
	.align		4
        /*0070*/ 	.byte	0x04, 0x46
        /*0072*/ 	.short	(.L_42 - .L_41)


	//   ....[0]....
.L_41:
        /*0074*/ 	.word	0x00000480


	//----- nvinfo : EIATTR_EXIT_INSTR_OFFSETS
	.align		4
.L_42:
        /*0078*/ 	.byte	0x04, 0x1c
        /*007a*/ 	.short	(.L_44 - .L_43)


	//   ....[0]....
.L_43:
        /*007c*/ 	.word	0x00000090


	//   ....[1]....
        /*0080*/ 	.word	0x00000800


	//----- nvinfo : EIATTR_CRS_STACK_SIZE
	.align		4
.L_44:
        /*0084*/ 	.byte	0x04, 0x1e
        /*0086*/ 	.short	(.L_46 - .L_45)
.L_45:
        /*0088*/ 	.word	0x00000000


	//----- nvinfo : EIATTR_CBANK_PARAM_SIZE
	.align		4
.L_46:
        /*008c*/ 	.byte	0x03, 0x19
        /*008e*/ 	.short	0x0024


	//----- nvinfo : EIATTR_PARAM_CBANK
	.align		4
        /*0090*/ 	.byte	0x04, 0x0a
        /*0092*/ 	.short	(.L_48 - .L_47)
	.align		4
.L_47:
        /*0094*/ 	.word	index@(.nv.constant0._Z4loopPVmS0_S0_mj)
        /*0098*/ 	.short	0x0380
        /*009a*/ 	.short	0x0024


	//----- nvinfo : EIATTR_SW_WAR
	.align		4
.L_48:
        /*009c*/ 	.byte	0x04, 0x36
        /*009e*/ 	.short	(.L_50 - .L_49)
.L_49:
        /*00a0*/ 	.word	0x00000008
.L_50:


//--------------------- .nv.callgraph             --------------------------
	.section	.nv.callgraph,"",@"SHT_CUDA_CALLGRAPH"
	.align	4
	.sectionentsize	8
	.align		4
        /*0000*/ 	.word	0x00000000
	.align		4
        /*0004*/ 	.word	0xffffffff
	.align		4
        /*0008*/ 	.word	index@(_Z4loopPVmS0_S0_mj)
	.align		4
        /*000c*/ 	.word	index@(vprintf)
	.align		4
        /*0010*/ 	.word	0x00000000
	.align		4
        /*0014*/ 	.word	0xfffffffe
	.align		4
        /*0018*/ 	.word	0x00000000
	.align		4
        /*001c*/ 	.word	0xfffffffd
	.align		4
        /*0020*/ 	.word	0x00000000
	.align		4
        /*0024*/ 	.word	0xfffffffc


//--------------------- .nv.constant4             --------------------------
	.section	.nv.constant4,"a",@progbits
	.align	8
	.align		8
.nv.constant4:
        /*0000*/ 	.dword	$str
	.align		8
        /*0008*/ 	.dword	vprintf


//--------------------- .text._Z3putPmmm          --------------------------
	.section	.text._Z3putPmmm,"ax",@progbits
	.align	128
        .global         _Z3putPmmm
        .type           _Z3putPmmm,@function
        .size           _Z3putPmmm,(.L_x_18 - _Z3putPmmm)
        .other          _Z3putPmmm,@"STO_CUDA_ENTRY STV_DEFAULT"
_Z3putPmmm:
.text._Z3putPmmm:
[----:B------:R-:W-:Y:S08]  /*0000*/  LDC R1, c[0x0][0x37c] ;  /* 0x0000df00ff017b82 */ /* 0x000ff00000000800 */
[----:B------:R-:W0:Y:S01]  /*0010*/  LDC.64 R2, c[0x0][0x380] ;  /* 0x0000e000ff027b82 */ /* 0x000e220000000a00 */
[----:B------:R-:W0:Y:S07]  /*0020*/  LDCU.64 UR4, c[0x0][0x358] ;  /* 0x00006b00ff0477ac */ /* 0x000e2e0008000a00 */
[----:B------:R-:W0:Y:S08]  /*0030*/  LDC.64 R4, c[0x0][0x388] ;  /* 0x0000e200ff047b82 */ /* 0x000e300000000a00 */
[----:B------:R-:W1:Y:S01]  /*0040*/  LDC.64 R6, c[0x0][0x390] ;  /* 0x0000e400ff067b82 */ /* 0x000e620000000a00 */
[----:B0-----:R-:W-:Y:S04]  /*0050*/  STG.E.64 desc[UR4][R2.64], R4 ;  /* 0x0000000402007986 */ /* 0x001fe8000c101b04 */
[----:B-1----:R-:W-:Y:S01]  /*0060*/  STG.E.64 desc[UR4][R2.64+0x8], R6 ;  /* 0x0000080602007986 */ /* 0x002fe2000c101b04 */
[----:B------:R-:W-:Y:S05]  /*0070*/  EXIT ;  /* 0x000000000000794d */ /* 0x000fea0003800000 */
.L_x_0:
[----:B------:R-:W-:-:S00]  /*0080*/  BRA `(.L_x_0) ;  /* 0xfffffffc00fc7947 */ /* 0x000fc0000383ffff */
[----:B------:R-:W-:-:S00]  /*0090*/  NOP ;  /* 0x0000000000007918 */ /* 0x000fc00000000000 */
        /* <DEDUP_REMOVED lines=14> */
.L_x_18:


//--------------------- .text._Z4loopPVmS0_S0_mj  --------------------------
	.section	.text._Z4loopPVmS0_S0_mj,"ax",@progbits
	.align	128
        .global         _Z4loopPVmS0_S0_mj
        .type           _Z4loopPVmS0_S0_mj,@function
        .size           _Z4loopPVmS0_S0_mj,(.L_x_19 - _Z4loopPVmS0_S0_mj)
        .other          _Z4loopPVmS0_S0_mj,@"STO_CUDA_ENTRY STV_DEFAULT"
_Z4loopPVmS0_S0_mj:
.text._Z4loopPVmS0_S0_mj:
[----:B------:R-:W0:Y:S01]  /*0000*/  LDC R1, c[0x0][0x37c] ;  /* 0x0000df00ff017b82 */ /* 0x000e220000000800 */
[----:B------:R-:W1:Y:S07]  /*0010*/  LDCU UR5, c[0x0][0x2fc] ;  /* 0x00005f80ff0577ac */ /* 0x000e6e0008000800 */
[----:B------:R-:W2:Y:S01]  /*0020*/  LDC R0, c[0x0][0x3a0] ;  /* 0x0000e800ff007b82 */ /* 0x000ea20000000800 */
[----:B0-----:R-:W-:Y:S01]  /*0030*/  VIADD R1, R1, 0xfffffff8 ;  /* 0xfffffff801017836 */ /* 0x001fe20000000000 */
[----:B------:R-:W0:Y:S06]  /*0040*/  LDCU UR4, c[0x0][0x2f8] ;  /* 0x00005f00ff0477ac */ /* 0x000e2c0008000800 */
[----:B------:R-:W2:Y:S01]  /*0050*/  S2UR UR6, SR_VIRTUALSMID ;  /* 0x00000000000679c3 */ /* 0x000ea20000004300 */
[----:B0-----:R-:W-:-:S02]  /*0060*/  IADD3 R18, P1, PT, R1, UR4, RZ ;  /* 0x0000000401127c10 */ /* 0x001fc4000ff3e0ff */
[----:B--2---:R-:W-:Y:S02]  /*0070*/  ISETP.NE.AND P0, PT, R0, UR6, PT ;  /* 0x0000000600007c0c */ /* 0x004fe4000bf05270 */
[----:B------:R-:W-:-:S13]  /*0080*/  ISETP.NE.AND P2, PT, RZ, UR6, PT ;  /* 0x00000006ff007c0c */ /* 0x000fda000bf45270 */
[----:B-1----:R-:W-:Y:S05]  /*0090*/  @P0 EXIT P2 ;  /* 0x000000000000094d */ /* 0x002fea0001000000 */
[----:B------:R-:W-:Y:S01]  /*00a0*/  UISETP.NE.AND UP0, UPT, UR6, URZ, UPT ;  /* 0x000000ff0600728c */ /* 0x000fe2000bf05270 */
[----:B------:R-:W-:Y:S01]  /*00b0*/  BSSY B7, `(.L_x_1) ;  /* 0x0000070000077945 */ /* 0x000fe20003800000 */
[----:B------:R-:W-:Y:S01]  /*00c0*/  IMAD.X R2, RZ, RZ, UR5, P1 ;  /* 0x00000005ff027e24 */ /* 0x000fe200088e06ff */
[----:B------:R-:W0:Y:S06]  /*00d0*/  LDCU.64 UR36, c[0x0][0x358] ;  /* 0x00006b00ff2477ac */ /* 0x000e2c0008000a00 */
[----:B------:R-:W-:Y:S05]  /*00e0*/  BRA.U UP0, `(.L_x_2) ;  /* 0x0000000500007547 */ /* 0x000fea000b800000 */
[----:B------:R-:W-:Y:S01]  /*00f0*/  BSSY B6, `(.L_x_3) ;  /* 0x000003e000067945 */ /* 0x000fe20003800000 */
.L_x_10:
[----:B------:R-:W0:Y:S08]  /*0100*/  LDC.64 R4, c[0x0][0x380] ;  /* 0x0000e000ff047b82 */ /* 0x000e300000000a00 */
[----:B------:R-:W1:Y:S01]  /*0110*/  LDC.64 R10, c[0x0][0x380] ;  /* 0x0000e000ff0a7b82 */ /* 0x000e620000000a00 */
[----:B0-----:R-:W1:Y:S07]  /*0120*/  LDG.E.64.STRONG.SYS R16, desc[UR36][R4.64] ;  /* 0x0000002404107981 */ /* 0x001e6e000c1f5b00 */
[----:B------:R-:W0:Y:S01]  /*0130*/  LDC.64 R6, c[0x0][0x390] ;  /* 0x0000e400ff067b82 */ /* 0x000e220000000a00 */
[----:B------:R-:W-:Y:S05]  /*0140*/  YIELD ;  /* 0x0000000000007946 */ /* 0x000fea0003800000 */
[----:B-1----:R-:W-:-:S04]  /*0150*/  ISETP.NE.U32.AND P0, PT, R16, R10, PT ;  /* 0x0000000a1000720c */ /* 0x002fc80003f05070 */
[----:B------:R-:W-:-:S13]  /*0160*/  ISETP.NE.AND.EX P0, PT, R17, R11, PT, P0 ;  /* 0x0000000b1100720c */ /* 0x000fda0003f05300 */
[----:B0-----:R-:W-:Y:S05]  /*0170*/  @!P0 BRA `(.L_x_4) ;  /* 0x0000000000348947 */ /* 0x001fea0003800000 */
[----:B------:R-:W-:Y:S01]  /*0180*/  BSSY B0, `(.L_x_4) ;  /* 0x000000c000007945 */ /* 0x000fe20003800000 */
.L_x_5:
[----:B------:R-:W-:Y:S02]  /*0190*/  IMAD.MOV.U32 R4, RZ, RZ, R16 ;  /* 0x000000ffff047224 */ /* 0x000fe400078e0010 */
[----:B------:R-:W-:-:S05]  /*01a0*/  IMAD.MOV.U32 R5, RZ, RZ, R17 ;  /* 0x000000ffff057224 */ /* 0x000fca00078e0011 */
[----:B------:R-:W2:Y:S02]  /*01b0*/  LD.E.64.STRONG.SYS R8, desc[UR36][R4.64+0x10] ;  /* 0x0000102404087980 */ /* 0x000ea4000c115b00 */
[----:B--2---:R-:W-:-:S05]  /*01c0*/  IADD3 R8, P0, PT, R8, 0x1, RZ ;  /* 0x0000000108087810 */ /* 0x004fca0007f1e0ff */
[----:B------:R-:W-:-:S05]  /*01d0*/  IMAD.X R9, RZ, RZ, R9, P0 ;  /* 0x000000ffff097224 */ /* 0x000fca00000e0609 */
[----:B------:R0:W-:Y:S04]  /*01e0*/  ST.E.64.STRONG.SYS desc[UR36][R4.64+0x10], R8 ;  /* 0x0000100804007985 */ /* 0x0001e8000c115b24 */
[----:B------:R-:W2:Y:S01]  /*01f0*/  LD.E.64.STRONG.SYS R16, desc[UR36][R4.64] ;  /* 0x0000002404107980 */ /* 0x000ea2000c115b00 */
[----:B------:R-:W-:Y:S05]  /*0200*/  YIELD ;  /* 0x0000000000007946 */ /* 0x000fea0003800000 */
[----:B--2---:R-:W-:-:S04]  /*0210*/  ISETP.NE.U32.AND P0, PT, R16, R10, PT ;  /* 0x0000000a1000720c */ /* 0x004fc80003f05070 */
[----:B------:R-:W-:-:S13]  /*0220*/  ISETP.NE.AND.EX P0, PT, R17, R11, PT, P0 ;  /* 0x0000000b1100720c */ /* 0x000fda0003f05300 */
[----:B0-----:R-:W-:Y:S05]  /*0230*/  @P0 BRA `(.L_x_5) ;  /* 0xfffffffc00d40947 */ /* 0x001fea000383ffff */
[----:B------:R-:W-:Y:S05]  /*0240*/  BSYNC B0 ;  /* 0x0000000000007941 */ /* 0x000fea0003800000 */
.L_x_4:
[----:B------:R-:W2:Y:S01]  /*0250*/  LDG.E.64.STRONG.SYS R8, desc[UR36][R6.64] ;  /* 0x0000002406087981 */ /* 0x000ea2000c1f5b00 */
[----:B------:R-:W2:Y:S02]  /*0260*/  LDC.64 R10, c[0x0][0x390] ;  /* 0x0000e400ff0a7b82 */ /* 0x000ea40000000a00 */
[----:B--2---:R-:W-:-:S04]  /*0270*/  ISETP.NE.U32.AND P0, PT, R8, R10, PT ;  /* 0x0000000a0800720c */ /* 0x004fc80003f05070 */
[----:B------:R-:W-:-:S13]  /*0280*/  ISETP.NE.AND.EX P0, PT, R9, R11, PT, P0 ;  /* 0x0000000b0900720c */ /* 0x000fda0003f05300 */
[----:B------:R-:W-:Y:S05]  /*0290*/  @!P0 BRA `(.L_x_6) ;  /* 0x0000000000348947 */ /* 0x000fea0003800000 */
[----:B------:R-:W-:Y:S01]  /*02a0*/  BSSY B0, `(.L_x_6) ;  /* 0x000000c000007945 */ /* 0x000fe20003800000 */
.L_x_7:
        /* <DEDUP_REMOVED lines=12> */
.L_x_6:
[----:B------:R-:W-:-:S07]  /*0370*/  CS2R R4, SR_CLOCKLO ;  /* 0x0000000000047805 */ /* 0x000fce0000015000 */
.L_x_8:
[----:B------:R-:W-:-:S06]  /*0380*/  CS2R R6, SR_CLOCKLO ;  /* 0x0000000000067805 */ /* 0x000fcc0000015000 */
[----:B------:R-:W-:-:S05]  /*0390*/  IADD3 R0, P0, PT, -R4, R6, RZ ;  /* 0x0000000604007210 */ /* 0x000fca0007f1e1ff */
[----:B------:R-:W-:Y:S01]  /*03a0*/  IMAD.X R6, R7, 0x1, ~R5, P0 ;  /* 0x0000000107067824 */ /* 0x000fe200000e0e05 */
[----:B------:R-:W-:-:S04]  /*03b0*/  ISETP.GE.U32.AND P0, PT, R0, 0x2a05f200, PT ;  /* 0x2a05f2000000780c */ /* 0x000fc80003f06070 */
[----:B------:R-:W-:-:S13]  /*03c0*/  ISETP.GE.U32.AND.EX P0, PT, R6, 0x1, PT, P0 ;  /* 0x000000010600780c */ /* 0x000fda0003f06100 */
[----:B------:R-:W-:Y:S05]  /*03d0*/  @!P0 BRA `(.L_x_8) ;  /* 0xfffffffc00e88947 */ /* 0x000fea000383ffff */
[----:B------:R-:W2:Y:S01]  /*03e0*/  LD.E.64.STRONG.SYS R16, desc[UR36][R16.64+0x8] ;  /* 0x0000082410107980 */ /* 0x000ea2000c115b00 */
[----:B------:R-:W-:Y:S01]  /*03f0*/  MOV R0, 0x8 ;  /* 0x0000000800007802 */ /* 0x000fe20000000f00 */
[----:B------:R-:W0:Y:S01]  /*0400*/  LDCU.64 UR4, c[0x4][URZ] ;  /* 0x01000000ff0477ac */ /* 0x000e220008000a00 */
[----:B------:R-:W-:Y:S02]  /*0410*/  IMAD.MOV.U32 R6, RZ, RZ, R18 ;  /* 0x000000ffff067224 */ /* 0x000fe400078e0012 */
[----:B------:R1:W3:Y:S01]  /*0420*/  LDC.64 R8, c[0x4][R0] ;  /* 0x0100000000087b82 */ /* 0x0002e20000000a00 */
[----:B------:R-:W-:Y:S02]  /*0430*/  IMAD.MOV.U32 R7, RZ, RZ, R2 ;  /* 0x000000ffff077224 */ /* 0x000fe400078e0002 */
[----:B0-----:R-:W-:Y:S02]  /*0440*/  IMAD.U32 R4, RZ, RZ, UR4 ;  /* 0x00000004ff047e24 */ /* 0x001fe4000f8e00ff */
[----:B------:R-:W-:Y:S01]  /*0450*/  IMAD.U32 R5, RZ, RZ, UR5 ;  /* 0x00000005ff057e24 */ /* 0x000fe2000f8e00ff */
[----:B--23--:R1:W-:Y:S06]  /*0460*/  STL.64 [R1], R16 ;  /* 0x0000001001007387 */ /* 0x00c3ec0000100a00 */
[----:B------:R-:W-:-:S07]  /*0470*/  LEPC R20, `(.L_x_9) ;  /* 0x000000001014794e */ /* 0x000fce0000000000 */
[----:B-1----:R-:W-:Y:S05]  /*0480*/  CALL.ABS.NOINC R8 ;  /* 0x0000000008007343 */ /* 0x002fea0003c00000 */
.L_x_9:
[----:B------:R-:W0:Y:S02]  /*0490*/  LDCU.64 UR4, c[0x0][0x398] ;  /* 0x00007300ff0477ac */ /* 0x000e240008000a00 */
[----:B0-----:R-:W-:-:S04]  /*04a0*/  ISETP.NE.U32.AND P0, PT, R16, UR4, PT ;  /* 0x0000000410007c0c */ /* 0x001fc8000bf05070 */
[----:B------:R-:W-:-:S13]  /*04b0*/  ISETP.NE.AND.EX P0, PT, R17, UR5, PT, P0 ;  /* 0x0000000511007c0c */ /* 0x000fda000bf05300 */
[----:B------:R-:W-:Y:S05]  /*04c0*/  @!P0 BRA `(.L_x_10) ;  /* 0xfffffffc000c8947 */ /* 0x000fea000383ffff */
[----:B------:R-:W-:Y:S05]  /*04d0*/  BSYNC B6 ;  /* 0x0000000000067941 */ /* 0x000fea0003800000 */
.L_x_3:
[----:B------:R-:W-:Y:S05]  /*04e0*/  BRA `(.L_x_11) ;  /* 0x0000000000b07947 */ /* 0x000fea0003800000 */
.L_x_2:
[----:B------:R-:W-:Y:S05]  /*04f0*/  @P0 BRA `(.L_x_11) ;  /* 0x0000000000ac0947 */ /* 0x000fea0003800000 */
.L_x_16:
[----:B------:R-:W0:Y:S02]  /*0500*/  LDC.64 R2, c[0x0][0x388] ;  /* 0x0000e200ff027b82 */ /* 0x000e240000000a00 */
[----:B0-----:R-:W2:Y:S01]  /*0510*/  LDG.E.64.STRONG.SYS R2, desc[UR36][R2.64] ;  /* 0x0000002402027981 */ /* 0x001ea2000c1f5b00 */
[----:B------:R-:W-:Y:S05]  /*0520*/  YIELD ;  /* 0x0000000000007946 */ /* 0x000fea0003800000 */
[----:B------:R-:W2:Y:S02]  /*0530*/  LDCU.64 UR4, c[0x0][0x388] ;  /* 0x00007100ff0477ac */ /* 0x000ea40008000a00 */
[----:B--2---:R-:W-:-:S04]  /*0540*/  ISETP.NE.U32.AND P0, PT, R2, UR4, PT ;  /* 0x0000000402007c0c */ /* 0x004fc8000bf05070 */
[----:B------:R-:W-:-:S13]  /*0550*/  ISETP.NE.AND.EX P0, PT, R3, UR5, PT, P0 ;  /* 0x0000000503007c0c */ /* 0x000fda000bf05300 */
[----:B------:R-:W-:Y:S05]  /*0560*/  @!P0 BRA `(.L_x_12) ;  /* 0x00000000007c8947 */ /* 0x000fea0003800000 */
[----:B------:R-:W-:Y:S01]  /*0570*/  BSSY B0, `(.L_x_12) ;  /* 0x000001e000007945 */ /* 0x000fe20003800000 */
.L_x_15:
[----:B------:R-:W2:Y:S01]  /*0580*/  LD.E.64.STRONG.SYS R4, desc[UR36][R2.64+0x10] ;  /* 0x0000102402047980 */ /* 0x000ea2000c115b00 */
[----:B------:R-:W0:Y:S08]  /*0590*/  LDC.64 R6, c[0x0][0x390] ;  /* 0x0000e400ff067b82 */ /* 0x000e300000000a00 */
[----:B------:R-:W1:Y:S01]  /*05a0*/  LDC.64 R10, c[0x0][0x390] ;  /* 0x0000e400ff0a7b82 */ /* 0x000e620000000a00 */
[----:B--2---:R-:W-:-:S05]  /*05b0*/  IADD3 R4, P0, PT, R4, 0x1, RZ ;  /* 0x0000000104047810 */ /* 0x004fca0007f1e0ff */
[----:B------:R-:W-:-:S05]  /*05c0*/  IMAD.X R5, RZ, RZ, R5, P0 ;  /* 0x000000ffff057224 */ /* 0x000fca00000e0605 */
[----:B------:R2:W-:Y:S04]  /*05d0*/  ST.E.64.STRONG.SYS desc[UR36][R2.64+0x10], R4 ;  /* 0x0000100402007985 */ /* 0x0005e8000c115b24 */
[----:B0-----:R-:W1:Y:S01]  /*05e0*/  LDG.E.64.STRONG.SYS R8, desc[UR36][R6.64] ;  /* 0x0000002406087981 */ /* 0x001e62000c1f5b00 */
[----:B------:R-:W-:Y:S05]  /*05f0*/  YIELD ;  /* 0x0000000000007946 */ /* 0x000fea0003800000 */
[----:B-1----:R-:W-:-:S04]  /*0600*/  ISETP.NE.U32.AND P0, PT, R8, R10, PT ;  /* 0x0000000a0800720c */ /* 0x002fc80003f05070 */
[----:B------:R-:W-:-:S13]  /*0610*/  ISETP.NE.AND.EX P0, PT, R9, R11, PT, P0 ;  /* 0x0000000b0900720c */ /* 0x000fda0003f05300 */
[----:B--2---:R-:W-:Y:S05]  /*0620*/  @!P0 BRA `(.L_x_13) ;  /* 0x0000000000348947 */ /* 0x004fea0003800000 */
[----:B------:R-:W-:Y:S01]  /*0630*/  BSSY B1, `(.L_x_13) ;  /* 0x000000c000017945 */ /* 0x000fe20003800000 */
.L_x_14:
        /* <DEDUP_REMOVED lines=12> */
.L_x_13:
[----:B------:R-:W2:Y:S01]  /*0700*/  LD.E.64.STRONG.SYS R2, desc[UR36][R2.64] ;  /* 0x0000002402027980 */ /* 0x000ea2000c115b00 */
[----:B------:R-:W2:Y:S02]  /*0710*/  LDCU.64 UR4, c[0x0][0x388] ;  /* 0x00007100ff0477ac */ /* 0x000ea40008000a00 */
[----:B--2---:R-:W-:-:S04]  /*0720*/  ISETP.NE.U32.AND P0, PT, R2, UR4, PT ;  /* 0x0000000402007c0c */ /* 0x004fc8000bf05070 */
[----:B------:R-:W-:-:S13]  /*0730*/  ISETP.NE.AND.EX P0, PT, R3, UR5, PT, P0 ;  /* 0x0000000503007c0c */ /* 0x000fda000bf05300 */
[----:B------:R-:W-:Y:S05]  /*0740*/  @P0 BRA `(.L_x_15) ;  /* 0xfffffffc008c0947 */ /* 0x000fea000383ffff */
[----:B------:R-:W-:Y:S05]  /*0750*/  BSYNC B0 ;  /* 0x0000000000007941 */ /* 0x000fea0003800000 */
.L_x_12:
[----:B------:R-:W2:Y:S01]  /*0760*/  LD.E.64.STRONG.SYS R2, desc[UR36][R2.64+0x8] ;  /* 0x0000082402027980 */ /* 0x000ea2000c115b00 */
[----:B------:R-:W2:Y:S02]  /*0770*/  LDCU.64 UR4, c[0x0][0x398] ;  /* 0x00007300ff0477ac */ /* 0x000ea40008000a00 */
[----:B--2---:R-:W-:-:S04]  /*0780*/  ISETP.NE.U32.AND P0, PT, R2, UR4, PT ;  /* 0x0000000402007c0c */ /* 0x004fc8000bf05070 */
[----:B------:R-:W-:-:S13]  /*0790*/  ISETP.NE.AND.EX P0, PT, R3, UR5, PT, P0 ;  /* 0x0000000503007c0c */ /* 0x000fda000bf05300 */
[----:B------:R-:W-:Y:S05]  /*07a0*/  @!P0 BRA `(.L_x_16) ;  /* 0xfffffffc00548947 */ /* 0x000fea000383ffff */
.L_x_11:
[----:B0-----:R-:W-:Y:S05]  /*07b0*/  BSYNC B7 ;  /* 0x0000000000077941 */ /* 0x001fea0003800000 */
.L_x_1:
[----:B------:R-:W0:Y:S08]  /*07c0*/  LDC.64 R2, c[0x0][0x380] ;  /* 0x0000e000ff027b82 */ /* 0x000e300000000a00 */
[----:B------:R-:W1:Y:S01]  /*07d0*/  LDC.64 R4, c[0x0][0x388] ;  /* 0x0000e200ff047b82 */ /* 0x000e620000000a00 */
[----:B0-----:R-:W-:Y:S04]  /*07e0*/  STG.E.64.STRONG.SYS desc[UR36][R2.64+0x8], RZ ;  /* 0x000008ff02007986 */ /* 0x001fe8000c115b24 */
[----:B-1----:R-:W-:Y:S01]  /*07f0*/  STG.E.64.STRONG.SYS desc[UR36][R4.64+0x8], RZ ;  /* 0x000008ff04007986 */ /* 0x002fe2000c115b24 */
[----:B------:R-:W-:Y:S05]  /*0800*/  EXIT ;  /* 0x000000000000794d */ /* 0x000fea0003800000 */
.L_x_17:
        /* <DEDUP_REMOVED lines=15> */
.L_x_19:


//--------------------- .nv.global.init           --------------------------
	.section	.nv.global.init,"aw",@progbits
.nv.global.init:
	.type		$str,@object
	.size		$str,(.L_0 - $str)
$str:
        /*0000*/ 	.byte	0x79, 0x3a, 0x20, 0x25, 0x6c, 0x78, 0x0a, 0x00
.L_0:


//--------------------- .nv.shared.reserved.0     --------------------------
	.section	.nv.shared.reserved.0,"aw",@nobits
	.weak		__nv_reservedSMEM_offset_0_alias
	.size		__nv_reservedSMEM_offset_0_alias, 0, 64
	.other		__nv_reservedSMEM_offset_0_alias,@"STO_CUDA_RESERVED_SHARED STV_DEFAULT"
__nv_reservedSMEM_offset_0_alias:
	.zero		0
	.zero		64


//--------------------- .nv.constant0._Z3putPmmm  --------------------------
	.section	.nv.constant0._Z3putPmmm,"a",@progbits
	.sectionflags	@""
	.align	4
.nv.constant0._Z3putPmmm:
	.zero		920


//--------------------- .nv.constant0._Z4loopPVmS0_S0_mj --------------------------
	.section	.nv.constant0._Z4loopPVmS0_S0_mj,"a",@progbits
	.sectionflags	@""
	.align	4
.nv.constant0._Z4loopPVmS0_S0_mj:
	.zero		932


//--------------------- SYMBOLS --------------------------

	.type		.nv.reservedSmem.offset0,@object
	.size		.nv.reservedSmem.offset0,0x4
	.type		vprintf,@function
